	.headerflags	@"EF_CUDA_TEXMODE_UNIFIED EF_CUDA_64BIT_ADDRESS EF_CUDA_ACCELERATORS EF_CUDA_SM90 EF_CUDA_VIRTUAL_SM(EF_CUDA_SM90)"
	.elftype	@"ET_EXEC"


//--------------------- .nv.info                  --------------------------
	.section	.nv.info,"",@"SHT_CUDA_INFO"
	.align	4


	//----- nvinfo : EIATTR_REGCOUNT
	.align		4
        /*0000*/ 	.byte	0x04, 0x2f
        /*0002*/ 	.short	(.L_3 - .L_2)
	.align		4
.L_2:
        /*0004*/ 	.word	index@(triton_poi_fused__native_batch_norm_legit_no_training_relu_51)
        /*0008*/ 	.word	0x00000020


	//----- nvinfo : EIATTR_MIN_STACK_SIZE
	.align		4
.L_3:
        /*000c*/ 	.byte	0x04, 0x12
        /*000e*/ 	.short	(.L_5 - .L_4)
	.align		4
.L_4:
        /*0010*/ 	.word	index@(triton_poi_fused__native_batch_norm_legit_no_training_relu_51)
        /*0014*/ 	.word	0x00000000


	//----- nvinfo : EIATTR_FRAME_SIZE
	.align		4
.L_5:
        /*0018*/ 	.byte	0x04, 0x11
        /*001a*/ 	.short	(.L_7 - .L_6)
	.align		4
.L_6:
        /*001c*/ 	.word	index@(triton_poi_fused__native_batch_norm_legit_no_training_relu_51)
        /*0020*/ 	.word	0x00000000


	//----- nvinfo : EIATTR_MIN_STACK_SIZE
	.align		4
.L_7:
        /*0024*/ 	.byte	0x04, 0x12
        /*0026*/ 	.short	(.L_9 - .L_8)
	.align		4
.L_8:
        /*0028*/ 	.word	index@(triton_poi_fused__native_batch_norm_legit_no_training_relu_51)
        /*002c*/ 	.word	0x00000000
.L_9:


//--------------------- .nv.info.triton_poi_fused__native_batch_norm_legit_no_training_relu_51 --------------------------
	.section	.nv.info.triton_poi_fused__native_batch_norm_legit_no_training_relu_51,"",@"SHT_CUDA_INFO"
	.sectionflags	@""
	.align	4


	//----- nvinfo : EIATTR_CUDA_API_VERSION
	.align		4
        /*0000*/ 	.byte	0x04, 0x37
        /*0002*/ 	.short	(.L_11 - .L_10)
.L_10:
        /*0004*/ 	.word	0x0000007c


	//----- nvinfo : EIATTR_KPARAM_INFO
	.align		4
.L_11:
        /*0008*/ 	.byte	0x04, 0x17
        /*000a*/ 	.short	(.L_13 - .L_12)
.L_12:
        /*000c*/ 	.word	0x00000000
        /*0010*/ 	.short	0x0007
        /*0012*/ 	.short	0x0034
        /*0014*/ 	.byte	0x00, 0xf0, 0x11, 0x00


	//----- nvinfo : EIATTR_KPARAM_INFO
	.align		4
.L_13:
        /*0018*/ 	.byte	0x04, 0x17
        /*001a*/ 	.short	(.L_15 - .L_14)
.L_14:
        /*001c*/ 	.word	0x00000000
        /*0020*/ 	.short	0x0006
        /*0022*/ 	.short	0x0030
        /*0024*/ 	.byte	0x00, 0xf0, 0x11, 0x00


	//----- nvinfo : EIATTR_KPARAM_INFO
	.align		4
.L_15:
        /*0028*/ 	.byte	0x04, 0x17
        /*002a*/ 	.short	(.L_17 - .L_16)
.L_16:
        /*002c*/ 	.word	0x00000000
        /*0030*/ 	.short	0x0005
        /*0032*/ 	.short	0x0028
        /*0034*/ 	.byte	0x00, 0xf4, 0x21, 0x00


	//----- nvinfo : EIATTR_KPARAM_INFO
	.align		4
.L_17:
        /*0038*/ 	.byte	0x04, 0x17
        /*003a*/ 	.short	(.L_19 - .L_18)
.L_18:
        /*003c*/ 	.word	0x00000000
        /*0040*/ 	.short	0x0004
        /*0042*/ 	.short	0x0020
        /*0044*/ 	.byte	0x00, 0xf4, 0x21, 0x00


	//----- nvinfo : EIATTR_KPARAM_INFO
	.align		4
.L_19:
        /*0048*/ 	.byte	0x04, 0x17
        /*004a*/ 	.short	(.L_21 - .L_20)
.L_20:
        /*004c*/ 	.word	0x00000000
        /*0050*/ 	.short	0x0003
        /*0052*/ 	.short	0x0018
        /*0054*/ 	.byte	0x00, 0xf4, 0x21, 0x00


	//----- nvinfo : EIATTR_KPARAM_INFO
	.align		4
.L_21:
        /*0058*/ 	.byte	0x04, 0x17
        /*005a*/ 	.short	(.L_23 - .L_22)
.L_22:
        /*005c*/ 	.word	0x00000000
        /*0060*/ 	.short	0x0002
        /*0062*/ 	.short	0x0010
        /*0064*/ 	.byte	0x00, 0xf4, 0x21, 0x00


	//----- nvinfo : EIATTR_KPARAM_INFO
	.align		4
.L_23:
        /*0068*/ 	.byte	0x04, 0x17
        /*006a*/ 	.short	(.L_25 - .L_24)
.L_24:
        /*006c*/ 	.word	0x00000000
        /*0070*/ 	.short	0x0001
        /*0072*/ 	.short	0x0008
        /*0074*/ 	.byte	0x00, 0xf4, 0x21, 0x00


	//----- nvinfo : EIATTR_KPARAM_INFO
	.align		4
.L_25:
        /*0078*/ 	.byte	0x04, 0x17
        /*007a*/ 	.short	(.L_27 - .L_26)
.L_26:
        /*007c*/ 	.word	0x00000000
        /*0080*/ 	.short	0x0000
        /*0082*/ 	.short	0x0000
        /*0084*/ 	.byte	0x00, 0xf4, 0x21, 0x00


	//----- nvinfo : EIATTR_SPARSE_MMA_MASK
	.align		4
.L_27:
        /*0088*/ 	.byte	0x03, 0x50
        /*008a*/ 	.short	0x0000


	//----- nvinfo : EIATTR_MAXREG_COUNT
	.align		4
        /*008c*/ 	.byte	0x03, 0x1b
        /*008e*/ 	.short	0x00ff


	//----- nvinfo : EIATTR_EXIT_INSTR_OFFSETS
	.align		4
        /*0090*/ 	.byte	0x04, 0x1c
        /*0092*/ 	.short	(.L_29 - .L_28)


	//   ....[0]....
.L_28:
        /*0094*/ 	.word	0x00000ba0


	//   ....[1]....
        /*0098*/ 	.word	0x00000c20


	//----- nvinfo : EIATTR_REQNTID
	.align		4
.L_29:
        /*009c*/ 	.byte	0x04, 0x10
        /*009e*/ 	.short	(.L_31 - .L_30)
.L_30:
        /*00a0*/ 	.word	0x00000080
        /*00a4*/ 	.word	0x00000001
        /*00a8*/ 	.word	0x00000001


	//----- nvinfo : EIATTR_CBANK_PARAM_SIZE
	.align		4
.L_31:
        /*00ac*/ 	.byte	0x03, 0x19
        /*00ae*/ 	.short	0x0038


	//----- nvinfo : EIATTR_PARAM_CBANK
	.align		4
        /*00b0*/ 	.byte	0x04, 0x0a
        /*00b2*/ 	.short	(.L_33 - .L_32)
	.align		4
.L_32:
        /*00b4*/ 	.word	index@(.nv.constant0.triton_poi_fused__native_batch_norm_legit_no_training_relu_51)
        /*00b8*/ 	.short	0x0210
        /*00ba*/ 	.short	0x0038


	//----- nvinfo : EIATTR_SW_WAR
	.align		4
.L_33:
        /*00bc*/ 	.byte	0x04, 0x36
        /*00be*/ 	.short	(.L_35 - .L_34)
.L_34:
        /*00c0*/ 	.word	0x00000008
.L_35:


//--------------------- .nv.callgraph             --------------------------
	.section	.nv.callgraph,"",@"SHT_CUDA_CALLGRAPH"
	.align	4
	.sectionentsize	8
	.align		4
        /*0000*/ 	.word	0x00000000
	.align		4
        /*0004*/ 	.word	0xffffffff
	.align		4
        /*0008*/ 	.word	0x00000000
	.align		4
        /*000c*/ 	.word	0xfffffffe
	.align		4
        /*0010*/ 	.word	0x00000000
	.align		4
        /*0014*/ 	.word	0xfffffffd
	.align		4
        /*0018*/ 	.word	0x00000000
	.align		4
        /*001c*/ 	.word	0xfffffffc


//--------------------- .nv.constant4             --------------------------
	.section	.nv.constant4,"a",@progbits
	.align	8
	.align		8
.nv.constant4:
        /*0000*/ 	.dword	_$_str
	.align		8
        /*0008*/ 	.dword	_$_str_$_2


//--------------------- .text.triton_poi_fused__native_batch_norm_legit_no_training_relu_51 --------------------------
	.section	.text.triton_poi_fused__native_batch_norm_legit_no_training_relu_51,"ax",@progbits
	.sectionflags	@"SHF_BARRIERS=1"
	.align	128
        .global         triton_poi_fused__native_batch_norm_legit_no_training_relu_51
        .type           triton_poi_fused__native_batch_norm_legit_no_training_relu_51,@function
        .size           triton_poi_fused__native_batch_norm_legit_no_training_relu_51,(.L_x_1 - triton_poi_fused__native_batch_norm_legit_no_training_relu_51)
        .other          triton_poi_fused__native_batch_norm_legit_no_training_relu_51,@"STO_CUDA_ENTRY STV_DEFAULT"
triton_poi_fused__native_batch_norm_legit_no_training_relu_51:
.text.triton_poi_fused__native_batch_norm_legit_no_training_relu_51:
[----:B------:R-:W0:Y:S01]  /*0000*/  LDC R1, c[0x0][0x28] ;  /* 0x00000a00ff017b82 */ /* 0x000e220000000800 */
[----:B------:R-:W1:Y:S07]  /*0010*/  S2R R2, SR_CTAID.Y ;  /* 0x0000000000027919 */ /* 0x000e6e0000002600 */
[----:B------:R-:W2:Y:S01]  /*0020*/  LDC.64 R8, c[0x0][0x220] ;  /* 0x00008800ff087b82 */ /* 0x000ea20000000a00 */
[----:B------:R-:W-:Y:S01]  /*0030*/  CS2R R6, SRZ ;  /* 0x0000000000067805 */ /* 0x000fe2000001ff00 */
[----:B------:R-:W-:Y:S01]  /*0040*/  ULDC.64 UR6, c[0x0][0x208] ;  /* 0x0000820000067ab9 */ /* 0x000fe20000000a00 */
[----:B------:R-:W3:Y:S01]  /*0050*/  S2R R0, SR_TID.X ;  /* 0x0000000000007919 */ /* 0x000ee20000002100 */
[----:B------:R-:W4:Y:S04]  /*0060*/  S2R R10, SR_CTAID.X ;  /* 0x00000000000a7919 */ /* 0x000f280000002500 */
[----:B------:R-:W5:Y:S08]  /*0070*/  LDC.64 R24, c[0x0][0x210] ;  /* 0x00008400ff187b82 */ /* 0x000f700000000a00 */
[----:B------:R-:W4:Y:S01]  /*0080*/  LDC.64 R26, c[0x0][0x218] ;  /* 0x00008600ff1a7b82 */ /* 0x000f220000000a00 */
[----:B-1----:R-:W-:-:S02]  /*0090*/  IMAD.SHL.U32 R2, R2, 0x40, RZ ;  /* 0x0000004002027824 */ /* 0x002fc400078e00ff */
[----:B---3--:R-:W-:-:S05]  /*00a0*/  IMAD.SHL.U32 R20, R0, 0x4, RZ ;  /* 0x0000000400147824 */ /* 0x008fca00078e00ff */
[----:B------:R-:W-:-:S04]  /*00b0*/  LOP3.LUT R21, R2, 0x3c, R20, 0xf8, !PT ;  /* 0x0000003c02157812 */ /* 0x000fc800078ef814 */
[C---:B------:R-:W-:Y:S01]  /*00c0*/  ISETP.GE.AND P0, PT, R21.reuse, 0xd00, PT ;  /* 0x00000d001500780c */ /* 0x040fe20003f06270 */
[----:B------:R-:W-:-:S05]  /*00d0*/  IMAD.HI R3, R21, 0x4ec4ec4f, RZ ;  /* 0x4ec4ec4f15037827 */ /* 0x000fca00078e02ff */
[----:B------:R-:W-:-:S04]  /*00e0*/  SHF.R.U32.HI R4, RZ, 0x1f, R3 ;  /* 0x0000001fff047819 */ /* 0x000fc80000011603 */
[----:B------:R-:W-:Y:S02]  /*00f0*/  LEA.HI.SX32 R12, R3, R4, 0x18 ;  /* 0x00000004030c7211 */ /* 0x000fe400078fc2ff */
[----:B------:R-:W-:-:S03]  /*0100*/  CS2R R4, SRZ ;  /* 0x0000000000047805 */ /* 0x000fc6000001ff00 */
[----:B------:R-:W-:-:S04]  /*0110*/  IMAD R21, R12, -0x340, R21 ;  /* 0xfffffcc00c157824 */ /* 0x000fc800078e0215 */
[----:B--2---:R-:W-:-:S05]  /*0120*/  IMAD.WIDE R8, R21, 0x4, R8 ;  /* 0x0000000415087825 */ /* 0x004fca00078e0208 */
[----:B------:R1:W2:Y:S01]  /*0130*/  @!P0 LDG.E.EL.128 R4, desc[UR6][R8.64] ;  /* 0x0000000608048981 */ /* 0x0002a2000c2e1d00 */
[----:B------:R-:W-:Y:S01]  /*0140*/  SHF.R.U32.HI R11, RZ, 0x4, R0 ;  /* 0x00000004ff0b7819 */ /* 0x000fe20000011600 */
[----:B----4-:R-:W-:Y:S01]  /*0150*/  IMAD.SHL.U32 R3, R10, 0x10, RZ ;  /* 0x000000100a037824 */ /* 0x010fe200078e00ff */
[----:B------:R-:W-:Y:S01]  /*0160*/  CS2R R14, SRZ ;  /* 0x00000000000e7805 */ /* 0x000fe2000001ff00 */
[----:B------:R-:W-:Y:S01]  /*0170*/  IMAD R13, R12, 0x3400, R21 ;  /* 0x000034000c0d7824 */ /* 0x000fe200078e0215 */
[----:B------:R-:W-:Y:S02]  /*0180*/  SGXT.U32 R10, R11, 0x3 ;  /* 0x000000030b0a781a */ /* 0x000fe40000000000 */
[----:B------:R-:W-:Y:S01]  /*0190*/  CS2R R18, SRZ ;  /* 0x0000000000127805 */ /* 0x000fe2000001ff00 */
[----:B0-----:R-:W-:Y:S01]  /*01a0*/  IMAD.WIDE R26, R21, 0x4, R26 ;  /* 0x00000004151a7825 */ /* 0x001fe200078e021a */
[----:B------:R-:W-:Y:S02]  /*01b0*/  LOP3.LUT R11, R3, 0x8, R10, 0xfe, !PT ;  /* 0x00000008030b7812 */ /* 0x000fe400078efe0a */
[----:B-1----:R-:W-:-:S02]  /*01c0*/  CS2R R8, SRZ ;  /* 0x0000000000087805 */ /* 0x002fc4000001ff00 */
[----:B------:R-:W-:Y:S02]  /*01d0*/  LOP3.LUT R10, R3, R10, RZ, 0xfc, !PT ;  /* 0x0000000a030a7212 */ /* 0x000fe400078efcff */
[----:B------:R-:W-:Y:S02]  /*01e0*/  ISETP.LT.AND P2, PT, R11, 0x10, !P0 ;  /* 0x000000100b00780c */ /* 0x000fe40004741270 */
[C---:B------:R-:W-:Y:S01]  /*01f0*/  ISETP.LT.AND P1, PT, R10.reuse, 0x10, !P0 ;  /* 0x000000100a00780c */ /* 0x040fe20004721270 */
[----:B------:R-:W-:Y:S01]  /*0200*/  IMAD R23, R10, 0x340, R13 ;  /* 0x000003400a177824 */ /* 0x000fe200078e020d */
[----:B------:R-:W-:Y:S02]  /*0210*/  CS2R R10, SRZ ;  /* 0x00000000000a7805 */ /* 0x000fe4000001ff00 */
[----:B------:R-:W-:Y:S01]  /*0220*/  CS2R R12, SRZ ;  /* 0x00000000000c7805 */ /* 0x000fe2000001ff00 */
[C---:B------:R-:W-:Y:S02]  /*0230*/  VIADD R17, R23.reuse, 0x1a00 ;  /* 0x00001a0017117836 */ /* 0x040fe40000000000 */
[----:B-----5:R-:W-:-:S03]  /*0240*/  IMAD.WIDE R22, R23, 0x4, R24 ;  /* 0x0000000417167825 */ /* 0x020fc600078e0218 */
[----:B------:R0:W3:Y:S01]  /*0250*/  @!P0 LDG.E.EL.128 R12, desc[UR6][R26.64] ;  /* 0x000000061a0c8981 */ /* 0x0000e2000c2e1d00 */
[----:B------:R-:W-:Y:S01]  /*0260*/  IMAD.WIDE R24, R17, 0x4, R24 ;  /* 0x0000000411187825 */ /* 0x000fe200078e0218 */
[----:B------:R-:W-:Y:S02]  /*0270*/  CS2R R16, SRZ ;  /* 0x0000000000107805 */ /* 0x000fe4000001ff00 */
[----:B------:R1:W3:Y:S04]  /*0280*/  @P1 LDG.E.EL.128 R8, desc[UR6][R22.64] ;  /* 0x0000000616081981 */ /* 0x0002e8000c2e1d00 */
[----:B------:R-:W4:Y:S01]  /*0290*/  @P2 LDG.E.EL.128 R16, desc[UR6][R24.64] ;  /* 0x0000000618102981 */ /* 0x000f22000c2e1d00 */
[----:B0-----:R-:W0:Y:S01]  /*02a0*/  LDC.64 R26, c[0x0][0x228] ;  /* 0x00008a00ff1a7b82 */ /* 0x001e220000000a00 */
[----:B--2---:R-:W-:-:S06]  /*02b0*/  FADD R4, R4, 9.9999997473787516356e-06 ;  /* 0x3727c5ac04047421 */ /* 0x004fcc0000000000 */
[----:B------:R-:W2:Y:S01]  /*02c0*/  MUFU.SQRT R4, R4 ;  /* 0x0000000400047308 */ /* 0x000ea20000002000 */
[----:B------:R-:W-:Y:S01]  /*02d0*/  FADD R7, R7, 9.9999997473787516356e-06 ;  /* 0x3727c5ac07077421 */ /* 0x000fe20000000000 */
[----:B------:R-:W-:Y:S01]  /*02e0*/  FADD R5, R5, 9.9999997473787516356e-06 ;  /* 0x3727c5ac05057421 */ /* 0x000fe20000000000 */
[----:B-1----:R-:W-:-:S05]  /*02f0*/  FADD R22, R6, 9.9999997473787516356e-06 ;  /* 0x3727c5ac06167421 */ /* 0x002fca0000000000 */
[----:B------:R-:W1:Y:S01]  /*0300*/  MUFU.SQRT R23, R7 ;  /* 0x0000000700177308 */ /* 0x000e620000002000 */
[----:B--2---:R-:W-:-:S07]  /*0310*/  FSETP.GT.AND P6, PT, R4, 8.50705917302346158658e+37, PT ;  /* 0x7e8000000400780b */ /* 0x004fce0003fc4000 */
[----:B------:R2:W5:Y:S01]  /*0320*/  MUFU.SQRT R28, R5 ;  /* 0x00000005001c7308 */ /* 0x0005620000002000 */
[----:B------:R-:W-:Y:S01]  /*0330*/  FSETP.GEU.AND P1, PT, R4, 1.175494350822287508e-38, PT ;  /* 0x008000000400780b */ /* 0x000fe20003f2e000 */
[----:B------:R-:W-:-:S06]  /*0340*/  IMAD.MOV.U32 R6, RZ, RZ, 0x3e800000 ;  /* 0x3e800000ff067424 */ /* 0x000fcc00078e00ff */
[----:B------:R-:W0:Y:S01]  /*0350*/  MUFU.SQRT R29, R22 ;  /* 0x00000016001d7308 */ /* 0x000e220000002000 */
[----:B--2---:R-:W-:Y:S01]  /*0360*/  FSEL R5, R6, 1, P6 ;  /* 0x3f80000006057808 */ /* 0x004fe20003000000 */
[----:B------:R-:W-:Y:S01]  /*0370*/  @P6 FMUL R4, R4, 0.25 ;  /* 0x3e80000004046820 */ /* 0x000fe20000400000 */
[----:B-1----:R-:W-:-:S03]  /*0380*/  FSETP.GT.AND P6, PT, R23, 8.50705917302346158658e+37, PT ;  /* 0x7e8000001700780b */ /* 0x002fc60003fc4000 */
[----:B------:R-:W-:Y:S01]  /*0390*/  @!P1 FMUL R5, R5, 16777216 ;  /* 0x4b80000005059820 */ /* 0x000fe20000400000 */
[----:B-----5:R-:W-:Y:S01]  /*03a0*/  FSETP.GT.AND P2, PT, R28, 8.50705917302346158658e+37, PT ;  /* 0x7e8000001c00780b */ /* 0x020fe20003f44000 */
[----:B------:R-:W-:Y:S01]  /*03b0*/  @!P1 FMUL R4, R4, 16777216 ;  /* 0x4b80000004049820 */ /* 0x000fe20000400000 */
[----:B------:R-:W-:Y:S02]  /*03c0*/  FSETP.GEU.AND P1, PT, R23, 1.175494350822287508e-38, PT ;  /* 0x008000001700780b */ /* 0x000fe40003f2e000 */
[----:B------:R-:W-:Y:S02]  /*03d0*/  FSETP.GEU.AND P3, PT, R28, 1.175494350822287508e-38, PT ;  /* 0x008000001c00780b */ /* 0x000fe40003f6e000 */
[C---:B0-----:R-:W-:Y:S02]  /*03e0*/  FSETP.GT.AND P4, PT, R29.reuse, 8.50705917302346158658e+37, PT ;  /* 0x7e8000001d00780b */ /* 0x041fe40003f84000 */
[----:B------:R-:W-:Y:S01]  /*03f0*/  FSETP.GEU.AND P5, PT, R29, 1.175494350822287508e-38, PT ;  /* 0x008000001d00780b */ /* 0x000fe20003fae000 */
[C---:B---3--:R-:W-:Y:S01]  /*0400*/  FADD R22, -R12.reuse, R8 ;  /* 0x000000080c167221 */ /* 0x048fe20000000100 */
[----:B----4-:R-:W-:Y:S01]  /*0410*/  FADD R16, -R12, R16 ;  /* 0x000000100c107221 */ /* 0x010fe20000000100 */
[----:B------:R-:W-:Y:S01]  /*0420*/  @P6 FMUL R23, R23, 0.25 ;  /* 0x3e80000017176820 */ /* 0x000fe20000400000 */
[----:B------:R-:W-:Y:S01]  /*0430*/  FADD R12, -R13, R9 ;  /* 0x000000090d0c7221 */ /* 0x000fe20000000100 */
[----:B------:R-:W-:Y:S01]  /*0440*/  @P2 FMUL R28, R28, 0.25 ;  /* 0x3e8000001c1c2820 */ /* 0x000fe20000400000 */
[----:B------:R-:W0:Y:S01]  /*0450*/  LDC.64 R8, c[0x0][0x230] ;  /* 0x00008c00ff087b82 */ /* 0x000e220000000a00 */
[----:B------:R-:W-:-:S04]  /*0460*/  @!P1 FMUL R23, R23, 16777216 ;  /* 0x4b80000017179820 */ /* 0x000fc80000400000 */
[----:B------:R-:W-:Y:S01]  /*0470*/  @P4 FMUL R29, R29, 0.25 ;  /* 0x3e8000001d1d4820 */ /* 0x000fe20000400000 */
[----:B------:R-:W-:-:S03]  /*0480*/  @!P3 FMUL R28, R28, 16777216 ;  /* 0x4b8000001c1cb820 */ /* 0x000fc60000400000 */
[----:B------:R-:W-:Y:S01]  /*0490*/  @!P5 FMUL R29, R29, 16777216 ;  /* 0x4b8000001d1dd820 */ /* 0x000fe20000400000 */
[----:B------:R-:W1:Y:S01]  /*04a0*/  MUFU.RCP R4, R4 ;  /* 0x0000000400047308 */ /* 0x000e620000001000 */
[----:B------:R-:W-:Y:S01]  /*04b0*/  FADD R17, -R13, R17 ;  /* 0x000000110d117221 */ /* 0x000fe20000000100 */
[C---:B------:R-:W-:Y:S01]  /*04c0*/  FADD R13, -R14.reuse, R10 ;  /* 0x0000000a0e0d7221 */ /* 0x040fe20000000100 */
[----:B------:R-:W-:Y:S01]  /*04d0*/  FADD R18, -R14, R18 ;  /* 0x000000120e127221 */ /* 0x000fe20000000100 */
[----:B------:R-:W-:-:S04]  /*04e0*/  FADD R14, -R15, R11 ;  /* 0x0000000b0f0e7221 */ /* 0x000fc80000000100 */
[----:B------:R-:W2:Y:S01]  /*04f0*/  MUFU.RCP R7, R28 ;  /* 0x0000001c00077308 */ /* 0x000ea20000001000 */
[C---:B------:R-:W-:Y:S02]  /*0500*/  FSEL R10, R6.reuse, 1, P2 ;  /* 0x3f800000060a7808 */ /* 0x040fe40001000000 */
[----:B------:R-:W-:-:S05]  /*0510*/  FSEL R11, R6, 1, P4 ;  /* 0x3f800000060b7808 */ /* 0x000fca0002000000 */
[----:B------:R3:W4:Y:S01]  /*0520*/  MUFU.RCP R24, R29 ;  /* 0x0000001d00187308 */ /* 0x0007220000001000 */
[----:B------:R-:W-:-:S07]  /*0530*/  FSEL R6, R6, 1, P6 ;  /* 0x3f80000006067808 */ /* 0x000fce0003000000 */
[----:B------:R-:W5:Y:S01]  /*0540*/  MUFU.RCP R23, R23 ;  /* 0x0000001700177308 */ /* 0x000f620000001000 */
[----:B------:R-:W-:Y:S01]  /*0550*/  @!P3 FMUL R10, R10, 16777216 ;  /* 0x4b8000000a0ab820 */ /* 0x000fe20000400000 */
[----:B------:R-:W-:Y:S01]  /*0560*/  @!P5 FMUL R11, R11, 16777216 ;  /* 0x4b8000000b0bd820 */ /* 0x000fe20000400000 */
[----:B------:R-:W-:Y:S01]  /*0570*/  @!P1 FMUL R6, R6, 16777216 ;  /* 0x4b80000006069820 */ /* 0x000fe20000400000 */
[----:B------:R-:W-:Y:S01]  /*0580*/  FADD R19, -R15, R19 ;  /* 0x000000130f137221 */ /* 0x000fe20000000100 */
[----:B---3--:R-:W-:-:S04]  /*0590*/  IMAD.WIDE R28, R21, 0x4, R26 ;  /* 0x00000004151c7825 */ /* 0x008fc800078e021a */
[----:B-1----:R-:W-:Y:S01]  /*05a0*/  FMUL R15, R4, R5 ;  /* 0x00000005040f7220 */ /* 0x002fe20000400000 */
[----:B--2---:R-:W-:Y:S01]  /*05b0*/  FMUL R25, R7, R10 ;  /* 0x0000000a07197220 */ /* 0x004fe20000400000 */
[----:B----4-:R-:W-:Y:S01]  /*05c0*/  FMUL R24, R24, R11 ;  /* 0x0000000b18187220 */ /* 0x010fe20000400000 */
[----:B0-----:R-:W-:Y:S01]  /*05d0*/  IMAD.WIDE R26, R21, 0x4, R8 ;  /* 0x00000004151a7825 */ /* 0x001fe200078e0208 */
[----:B------:R-:W-:Y:S02]  /*05e0*/  CS2R R4, SRZ ;  /* 0x0000000000047805 */ /* 0x000fe4000001ff00 */
[----:B------:R-:W-:Y:S02]  /*05f0*/  CS2R R8, SRZ ;  /* 0x0000000000087805 */ /* 0x000fe4000001ff00 */
[----:B------:R-:W-:Y:S01]  /*0600*/  CS2R R10, SRZ ;  /* 0x00000000000a7805 */ /* 0x000fe2000001ff00 */
[----:B-----5:R-:W-:Y:S01]  /*0610*/  FMUL R23, R23, R6 ;  /* 0x0000000617177220 */ /* 0x020fe20000400000 */
[----:B------:R-:W-:-:S04]  /*0620*/  CS2R R6, SRZ ;  /* 0x0000000000067805 */ /* 0x000fc8000001ff00 */
[----:B------:R0:W2:Y:S04]  /*0630*/  @!P0 LDG.E.EL.128 R8, desc[UR6][R26.64] ;  /* 0x000000061a088981 */ /* 0x0000a8000c2e1d00 */
[----:B------:R1:W2:Y:S01]  /*0640*/  @!P0 LDG.E.EL.128 R4, desc[UR6][R28.64] ;  /* 0x000000061c048981 */ /* 0x0002a2000c2e1d00 */
[----:B------:R-:W3:Y:S01]  /*0650*/  S2UR UR5, SR_CgaCtaId ;  /* 0x00000000000579c3 */ /* 0x000ee20000008800 */
[C---:B------:R-:W-:Y:S01]  /*0660*/  FMUL R17, R25.reuse, R17 ;  /* 0x0000001119117220 */ /* 0x040fe20000400000 */
[----:B------:R-:W-:Y:S01]  /*0670*/  FMUL R12, R25, R12 ;  /* 0x0000000c190c7220 */ /* 0x000fe20000400000 */
[----:B------:R-:W-:Y:S01]  /*0680*/  IMAD.SHL.U32 R25, R0, 0x40, RZ ;  /* 0x0000004000197824 */ /* 0x000fe200078e00ff */
[----:B------:R-:W-:Y:S01]  /*0690*/  UMOV UR4, 0x400 ;  /* 0x0000040000047882 */ /* 0x000fe20000000000 */
[----:B0-----:R-:W-:Y:S01]  /*06a0*/  FMUL R27, R15, R22 ;  /* 0x000000160f1b7220 */ /* 0x001fe20000400000 */
[----:B-1----:R-:W-:Y:S01]  /*06b0*/  SHF.R.U32.HI R28, RZ, 0x4, R0 ;  /* 0x00000004ff1c7819 */ /* 0x002fe20000011600 */
[----:B------:R-:W-:Y:S01]  /*06c0*/  FMUL R29, R24, R13 ;  /* 0x0000000d181d7220 */ /* 0x000fe20000400000 */
[----:B------:R-:W-:-:S02]  /*06d0*/  LOP3.LUT R25, R25, 0x3c0, RZ, 0xc0, !PT ;  /* 0x000003c019197812 */ /* 0x000fc400078ec0ff */
[----:B------:R-:W-:Y:S01]  /*06e0*/  SGXT.U32 R28, R28, 0x3 ;  /* 0x000000031c1c781a */ /* 0x000fe20000000000 */
[C---:B------:R-:W-:Y:S01]  /*06f0*/  FMUL R14, R23.reuse, R14 ;  /* 0x0000000e170e7220 */ /* 0x040fe20000400000 */
[----:B------:R-:W-:Y:S01]  /*0700*/  FMUL R19, R23, R19 ;  /* 0x0000001317137220 */ /* 0x000fe20000400000 */
[----:B------:R-:W-:Y:S01]  /*0710*/  FMUL R21, R15, R16 ;  /* 0x000000100f157220 */ /* 0x000fe20000400000 */
[C---:B------:R-:W-:Y:S01]  /*0720*/  LOP3.LUT R23, R25.reuse, R28, RZ, 0xfc, !PT ;  /* 0x0000001c19177212 */ /* 0x040fe200078efcff */
[----:B---3--:R-:W-:Y:S01]  /*0730*/  UPRMT UR4, UR5, 0x654, UR4 ;  /* 0x0000065405047896 */ /* 0x008fe20008000004 */
[C---:B------:R-:W-:Y:S02]  /*0740*/  LOP3.LUT R15, R25.reuse, 0x10, RZ, 0xfc, !PT ;  /* 0x00000010190f7812 */ /* 0x040fe400078efcff */
[C---:B------:R-:W-:Y:S02]  /*0750*/  LOP3.LUT R26, R25.reuse, 0x20, RZ, 0xfc, !PT ;  /* 0x00000020191a7812 */ /* 0x040fe400078efcff */
[----:B------:R-:W-:-:S02]  /*0760*/  LOP3.LUT R28, R25, 0x30, RZ, 0xfc, !PT ;  /* 0x00000030191c7812 */ /* 0x000fc400078efcff */
[----:B------:R-:W-:Y:S01]  /*0770*/  LEA.HI R16, R25, UR4, RZ, 0x1e ;  /* 0x0000000419107c11 */ /* 0x000fe2000f8ff0ff */
[----:B------:R-:W-:Y:S01]  /*0780*/  FMUL R25, R24, R18 ;  /* 0x0000001218197220 */ /* 0x000fe20000400000 */
[----:B------:R-:W-:Y:S02]  /*0790*/  LEA.HI R22, R15, UR4, RZ, 0x1e ;  /* 0x000000040f167c11 */ /* 0x000fe4000f8ff0ff */
[----:B------:R-:W-:Y:S02]  /*07a0*/  LEA.HI R26, R26, UR4, RZ, 0x1e ;  /* 0x000000041a1a7c11 */ /* 0x000fe4000f8ff0ff */
[----:B------:R-:W-:Y:S01]  /*07b0*/  LEA.HI R28, R28, UR4, RZ, 0x1e ;  /* 0x000000041c1c7c11 */ /* 0x000fe2000f8ff0ff */
[C---:B------:R-:W-:Y:S02]  /*07c0*/  IMAD R16, R23.reuse, 0x4, R16 ;  /* 0x0000000417107824 */ /* 0x040fe400078e0210 */
[C---:B------:R-:W-:Y:S02]  /*07d0*/  IMAD R15, R23.reuse, 0x4, R22 ;  /* 0x00000004170f7824 */ /* 0x040fe400078e0216 */
[----:B------:R-:W-:-:S02]  /*07e0*/  IMAD R22, R23, 0x4, R26 ;  /* 0x0000000417167824 */ /* 0x000fc400078e021a */
[----:B------:R-:W-:Y:S02]  /*07f0*/  IMAD R23, R23, 0x4, R28 ;  /* 0x0000000417177824 */ /* 0x000fe400078e021c */
[----:B--2---:R-:W-:Y:S01]  /*0800*/  FFMA R13, R27, R4, R8 ;  /* 0x000000041b0d7223 */ /* 0x004fe20000000008 */
[----:B------:R-:W-:Y:S01]  /*0810*/  FFMA R12, R12, R5, R9 ;  /* 0x000000050c0c7223 */ /* 0x000fe20000000009 */
[----:B------:R-:W-:Y:S01]  /*0820*/  FFMA R29, R29, R6, R10 ;  /* 0x000000061d1d7223 */ /* 0x000fe2000000000a */
[----:B------:R-:W-:Y:S01]  /*0830*/  FFMA R14, R14, R7, R11 ;  /* 0x000000070e0e7223 */ /* 0x000fe2000000000b */
[----:B------:R-:W-:Y:S01]  /*0840*/  FFMA R21, R21, R4, R8 ;  /* 0x0000000415157223 */ /* 0x000fe20000000008 */
[----:B------:R-:W-:Y:S01]  /*0850*/  FSETP.GEU.AND P3, PT, R13, RZ, PT ;  /* 0x000000ff0d00720b */ /* 0x000fe20003f6e000 */
[----:B------:R-:W-:Y:S01]  /*0860*/  FFMA R17, R17, R5, R9 ;  /* 0x0000000511117223 */ /* 0x000fe20000000009 */
[----:B------:R-:W-:Y:S01]  /*0870*/  FSETP.GEU.AND P2, PT, R12, RZ, PT ;  /* 0x000000ff0c00720b */ /* 0x000fe20003f4e000 */
[----:B------:R-:W-:Y:S01]  /*0880*/  FFMA R25, R25, R6, R10 ;  /* 0x0000000619197223 */ /* 0x000fe2000000000a */
[----:B------:R-:W-:Y:S01]  /*0890*/  FSETP.GEU.AND P1, PT, R29, RZ, PT ;  /* 0x000000ff1d00720b */ /* 0x000fe20003f2e000 */
[----:B------:R-:W-:Y:S01]  /*08a0*/  FFMA R19, R19, R7, R11 ;  /* 0x0000000713137223 */ /* 0x000fe2000000000b */
[----:B------:R-:W-:Y:S01]  /*08b0*/  FSETP.GEU.AND P0, PT, R14, RZ, PT ;  /* 0x000000ff0e00720b */ /* 0x000fe20003f0e000 */
[----:B------:R-:W0:Y:S01]  /*08c0*/  LDC.64 R8, c[0x0][0x238] ;  /* 0x00008e00ff087b82 */ /* 0x000e220000000a00 */
[----:B------:R-:W-:-:S02]  /*08d0*/  FSEL R13, R13, RZ, P3 ;  /* 0x000000ff0d0d7208 */ /* 0x000fc40001800000 */
[----:B------:R-:W-:Y:S02]  /*08e0*/  FSEL R12, R12, RZ, P2 ;  /* 0x000000ff0c0c7208 */ /* 0x000fe40001000000 */
[----:B------:R-:W-:Y:S02]  /*08f0*/  FSETP.GEU.AND P3, PT, R21, RZ, PT ;  /* 0x000000ff1500720b */ /* 0x000fe40003f6e000 */
[----:B------:R-:W-:Y:S02]  /*0900*/  FSEL R29, R29, RZ, P1 ;  /* 0x000000ff1d1d7208 */ /* 0x000fe40000800000 */
[----:B------:R-:W-:Y:S02]  /*0910*/  FSETP.GEU.AND P2, PT, R17, RZ, PT ;  /* 0x000000ff1100720b */ /* 0x000fe40003f4e000 */
[----:B------:R-:W-:Y:S02]  /*0920*/  FSEL R14, R14, RZ, P0 ;  /* 0x000000ff0e0e7208 */ /* 0x000fe40000000000 */
[----:B------:R-:W-:-:S02]  /*0930*/  FSETP.GEU.AND P1, PT, R25, RZ, PT ;  /* 0x000000ff1900720b */ /* 0x000fc40003f2e000 */
[----:B------:R-:W-:Y:S01]  /*0940*/  FSETP.GEU.AND P0, PT, R19, RZ, PT ;  /* 0x000000ff1300720b */ /* 0x000fe20003f0e000 */
[----:B------:R-:W-:Y:S01]  /*0950*/  STS [R16], R13 ;  /* 0x0000000d10007388 */ /* 0x000fe20000000800 */
[----:B------:R-:W-:Y:S02]  /*0960*/  FSEL R21, R21, RZ, P3 ;  /* 0x000000ff15157208 */ /* 0x000fe40001800000 */
[----:B------:R-:W-:Y:S01]  /*0970*/  FSEL R18, R17, RZ, P2 ;  /* 0x000000ff11127208 */ /* 0x000fe20001000000 */
[----:B------:R1:W-:Y:S01]  /*0980*/  STS [R15+0x40], R12 ;  /* 0x0000400c0f007388 */ /* 0x0003e20000000800 */
[----:B------:R-:W-:-:S03]  /*0990*/  FSEL R25, R25, RZ, P1 ;  /* 0x000000ff19197208 */ /* 0x000fc60000800000 */
[----:B------:R-:W-:Y:S04]  /*09a0*/  STS [R22+0x80], R29 ;  /* 0x0000801d16007388 */ /* 0x000fe80000000800 */
[----:B------:R2:W-:Y:S01]  /*09b0*/  STS [R23+0xc0], R14 ;  /* 0x0000c00e17007388 */ /* 0x0005e20000000800 */
[----:B-1----:R-:W-:-:S03]  /*09c0*/  FSEL R12, R19, RZ, P0 ;  /* 0x000000ff130c7208 */ /* 0x002fc60000000000 */
[----:B------:R-:W-:Y:S04]  /*09d0*/  STS [R16+0x20], R21 ;  /* 0x0000201510007388 */ /* 0x000fe80000000800 */
[----:B------:R-:W-:Y:S04]  /*09e0*/  STS [R15+0x60], R18 ;  /* 0x000060120f007388 */ /* 0x000fe80000000800 */
[----:B------:R-:W-:Y:S04]  /*09f0*/  STS [R22+0xa0], R25 ;  /* 0x0000a01916007388 */ /* 0x000fe80000000800 */
[----:B------:R-:W-:Y:S01]  /*0a00*/  STS [R23+0xe0], R12 ;  /* 0x0000e00c17007388 */ /* 0x000fe20000000800 */
[----:B------:R-:W-:-:S02]  /*0a10*/  LOP3.LUT R4, R0, 0x7c, RZ, 0xc0, !PT ;  /* 0x0000007c00047812 */ /* 0x000fc400078ec0ff */
[----:B------:R-:W-:-:S03]  /*0a20*/  LOP3.LUT R10, R20, 0x1fc, RZ, 0xc0, !PT ;  /* 0x000001fc140a7812 */ /* 0x000fc600078ec0ff */
[----:B------:R-:W-:-:S04]  /*0a30*/  VIADD R5, R4, UR4 ;  /* 0x0000000404057c36 */ /* 0x000fc80008000000 */
[----:B--2---:R-:W-:Y:S01]  /*0a40*/  IMAD R14, R10, 0x4, R5 ;  /* 0x000000040a0e7824 */ /* 0x004fe200078e0205 */
[----:B------:R-:W-:Y:S01]  /*0a50*/  BAR.SYNC.DEFER_BLOCKING 0x0 ;  /* 0x0000000000007b1d */ /* 0x000fe20000010000 */
[----:B------:R-:W-:-:S04]  /*0a60*/  SHF.R.U32.HI R11, RZ, 0x2, R0 ;  /* 0x00000002ff0b7819 */ /* 0x000fc80000011600 */
[----:B------:R-:W-:Y:S01]  /*0a70*/  SGXT.U32 R11, R11, 0x5 ;  /* 0x000000050b0b781a */ /* 0x000fe20000000000 */
[----:B------:R-:W-:Y:S04]  /*0a80*/  LDS R4, [R14] ;  /* 0x000000000e047984 */ /* 0x000fe80000000800 */
[----:B------:R-:W-:Y:S04]  /*0a90*/  LDS R5, [R14+0x4] ;  /* 0x000004000e057984 */ /* 0x000fe80000000800 */
[----:B------:R-:W-:Y:S04]  /*0aa0*/  LDS R6, [R14+0x8] ;  /* 0x000008000e067984 */ /* 0x000fe80000000800 */
[----:B------:R-:W1:Y:S01]  /*0ab0*/  LDS R7, [R14+0xc] ;  /* 0x00000c000e077984 */ /* 0x000e620000000800 */
[----:B------:R-:W-:-:S02]  /*0ac0*/  LOP3.LUT R20, R3, 0xc, R20, 0xf8, !PT ;  /* 0x0000000c03147812 */ /* 0x000fc400078ef814 */
[----:B------:R-:W-:Y:S02]  /*0ad0*/  LOP3.LUT R11, R11, R2, RZ, 0xfc, !PT ;  /* 0x000000020b0b7212 */ /* 0x000fe400078efcff */
[----:B------:R-:W-:Y:S02]  /*0ae0*/  ISETP.GE.AND P0, PT, R20, 0x10, PT ;  /* 0x000000101400780c */ /* 0x000fe40003f06270 */
[C---:B------:R-:W-:Y:S02]  /*0af0*/  LOP3.LUT R13, R11.reuse, 0x20, RZ, 0xfc, !PT ;  /* 0x000000200b0d7812 */ /* 0x040fe400078efcff */
[----:B------:R-:W-:Y:S02]  /*0b00*/  LOP3.LUT R0, R10, 0x200, RZ, 0xfc, !PT ;  /* 0x000002000a007812 */ /* 0x000fe400078efcff */
[----:B------:R-:W-:Y:S02]  /*0b10*/  ISETP.LT.AND P1, PT, R11, 0xd00, !P0 ;  /* 0x00000d000b00780c */ /* 0x000fe40004721270 */
[----:B------:R-:W-:Y:S01]  /*0b20*/  ISETP.LT.AND P0, PT, R13, 0xd00, !P0 ;  /* 0x00000d000d00780c */ /* 0x000fe20004701270 */
[----:B------:R-:W-:Y:S01]  /*0b30*/  IMAD R3, R11, 0x10, R20 ;  /* 0x000000100b037824 */ /* 0x000fe200078e0214 */
[----:B------:R-:W-:-:S03]  /*0b40*/  SHF.R.U32.HI R0, RZ, 0x2, R0 ;  /* 0x00000002ff007819 */ /* 0x000fc60000011600 */
[----:B0-----:R-:W-:Y:S01]  /*0b50*/  IMAD.WIDE R2, R3, 0x4, R8 ;  /* 0x0000000403027825 */ /* 0x001fe200078e0208 */
[----:B------:R-:W-:-:S05]  /*0b60*/  LOP3.LUT R0, R0, 0xfc, RZ, 0xc0, !PT ;  /* 0x000000fc00007812 */ /* 0x000fca00078ec0ff */
[----:B------:R-:W-:-:S04]  /*0b70*/  VIADD R11, R0, UR4 ;  /* 0x00000004000b7c36 */ /* 0x000fc80008000000 */
[----:B------:R-:W-:Y:S01]  /*0b80*/  IMAD R11, R10, 0x4, R11 ;  /* 0x000000040a0b7824 */ /* 0x000fe200078e020b */
[----:B-1----:R0:W-:Y:S02]  /*0b90*/  @P1 STG.E.128 desc[UR6][R2.64], R4 ;  /* 0x0000000402001986 */ /* 0x0021e4000c101d06 */
[----:B0-----:R-:W-:Y:S05]  /*0ba0*/  @!P0 EXIT ;  /* 0x000000000000894d */ /* 0x001fea0003800000 */
[----:B0-----:R-:W-:Y:S01]  /*0bb0*/  LDS R4, [R11+0x800] ;  /* 0x000800000b047984 */ /* 0x001fe20000000800 */
[----:B------:R-:W-:-:S03]  /*0bc0*/  IMAD R13, R13, 0x10, R20 ;  /* 0x000000100d0d7824 */ /* 0x000fc600078e0214 */
[----:B------:R-:W-:Y:S01]  /*0bd0*/  LDS R5, [R11+0x804] ;  /* 0x000804000b057984 */ /* 0x000fe20000000800 */
[----:B------:R-:W-:-:S03]  /*0be0*/  IMAD.WIDE R8, R13, 0x4, R8 ;  /* 0x000000040d087825 */ /* 0x000fc600078e0208 */
[----:B------:R-:W-:Y:S04]  /*0bf0*/  LDS R6, [R11+0x808] ;  /* 0x000808000b067984 */ /* 0x000fe80000000800 */
[----:B------:R-:W0:Y:S04]  /*0c00*/  LDS R7, [R11+0x80c] ;  /* 0x00080c000b077984 */ /* 0x000e280000000800 */
[----:B0-----:R-:W-:Y:S01]  /*0c10*/  STG.E.128 desc[UR6][R8.64], R4 ;  /* 0x0000000408007986 */ /* 0x001fe2000c101d06 */
[----:B------:R-:W-:Y:S05]  /*0c20*/  EXIT ;  /* 0x000000000000794d */ /* 0x000fea0003800000 */
.L_x_0:
[----:B------:R-:W-:-:S00]  /*0c30*/  BRA `(.L_x_0) ;  /* 0xfffffffc00fc7947 */ /* 0x000fc0000383ffff */
[----:B------:R-:W-:-:S00]  /*0c40*/  NOP ;  /* 0x0000000000007918 */ /* 0x000fc00000000000 */
        /* <DEDUP_REMOVED lines=11> */
.L_x_1:


//--------------------- .nv.global.init           --------------------------
	.section	.nv.global.init,"aw",@progbits
.nv.global.init:
	.type		_$_str,@object
	.size		_$_str,(_$_str_$_2 - _$_str)
_$_str:
        /*0000*/ 	.byte	0x5f, 0x5f, 0x43, 0x55, 0x44, 0x41, 0x5f, 0x46, 0x54, 0x5a, 0x00
	.type		_$_str_$_2,@object
	.size		_$_str_$_2,(.L_1 - _$_str_$_2)
_$_str_$_2:
        /*000b*/ 	.byte	0x5f, 0x5f, 0x43, 0x55, 0x44, 0x41, 0x5f, 0x50, 0x52, 0x45, 0x43, 0x5f, 0x53, 0x51, 0x52, 0x54
        /*001b*/ 	.byte	0x00
.L_1:


//--------------------- .nv.shared.triton_poi_fused__native_batch_norm_legit_no_training_relu_51 --------------------------
	.section	.nv.shared.triton_poi_fused__native_batch_norm_legit_no_training_relu_51,"aw",@nobits
	.sectionflags	@""
	.align	16
	.zero		1024


//--------------------- .nv.constant0.triton_poi_fused__native_batch_norm_legit_no_training_relu_51 --------------------------
	.section	.nv.constant0.triton_poi_fused__native_batch_norm_legit_no_training_relu_51,"a",@progbits
	.sectionflags	@""
	.align	4
.nv.constant0.triton_poi_fused__native_batch_norm_legit_no_training_relu_51:
	.zero		584
